//
// Generated by NVIDIA NVVM Compiler
//
// Compiler Build ID: CL-36424714
// Cuda compilation tools, release 13.0, V13.0.88
// Based on NVVM 20.0.0
//

.version 9.0
.target sm_100
.address_size 64

	// .globl	_ZN14UVMConsistency21GPU_UVM_Writer_KernelEPViS1_

.visible .entry _ZN14UVMConsistency21GPU_UVM_Writer_KernelEPViS1_(
	.param .u64 .ptr .align 1 _ZN14UVMConsistency21GPU_UVM_Writer_KernelEPViS1__param_0,
	.param .u64 .ptr .align 1 _ZN14UVMConsistency21GPU_UVM_Writer_KernelEPViS1__param_1
)
{
	.reg .pred 	%p<6>;
	.reg .b32 	%r<13>;
	.reg .b64 	%rd<11>;

	ld.param.u64 	%rd3, [_ZN14UVMConsistency21GPU_UVM_Writer_KernelEPViS1__param_0];
	ld.param.u64 	%rd4, [_ZN14UVMConsistency21GPU_UVM_Writer_KernelEPViS1__param_1];
	cvta.to.global.u64 	%rd5, %rd3;
	cvta.to.global.u64 	%rd6, %rd4;
	mov.u32 	%r3, %ctaid.x;
	mul.wide.u32 	%rd7, %r3, 131072;
	add.s64 	%rd1, %rd5, %rd7;
	mul.wide.u32 	%rd8, %r3, 4;
	add.s64 	%rd2, %rd6, %rd8;
$L__BB0_1:
	ld.volatile.global.u32 	%r4, [%rd2];
	setp.ne.s32 	%p1, %r4, 1;
	@%p1 bra 	$L__BB0_1;
	mov.b32 	%r12, 0;
$L__BB0_3:
	setp.ne.s32 	%p2, %r12, 16384;
	@%p2 bra 	$L__BB0_8;
	mov.b32 	%r7, 4;
	st.volatile.global.u32 	[%rd2], %r7;
$L__BB0_5:
	ld.volatile.global.u32 	%r8, [%rd2];
	setp.ne.s32 	%p3, %r8, 3;
	@%p3 bra 	$L__BB0_5;
	mov.b32 	%r9, 1;
	st.volatile.global.u32 	[%rd1+65536], %r9;
	membar.sys;
$L__BB0_7:
	ld.volatile.global.u32 	%r10, [%rd2];
	setp.eq.s32 	%p4, %r10, 56;
	@%p4 bra 	$L__BB0_9;
	bra.uni 	$L__BB0_7;
$L__BB0_8:
	mul.wide.u32 	%rd9, %r12, 4;
	add.s64 	%rd10, %rd1, %rd9;
	mov.b32 	%r6, 1;
	st.volatile.global.u32 	[%rd10], %r6;
	membar.sys;
$L__BB0_9:
	add.s32 	%r12, %r12, 1;
	setp.ne.s32 	%p5, %r12, 32768;
	@%p5 bra 	$L__BB0_3;
	mov.b32 	%r11, 5;
	st.volatile.global.u32 	[%rd2], %r11;
	ret;

}


// ===== COMPILED SASS (sm_100) =====

	.target	sm_100

	.elftype	@"ET_EXEC"


//--------------------- .note.nv.tkinfo           --------------------------
	.section	.note.nv.tkinfo,"",@"SHT_NOTE"
	.sectionflags	@"SHF_NOTE_NV_TKINFO"
	.tkinfo
        /*0018*/ 	.word	0x00000002
        /*0030*/ 	.string	""
        /*0030*/ 	.string	"ptxas"
        /*0030*/ 	.string	"Cuda compilation tools, release 13.0, V13.0.88"
        /*0030*/ 	.string	"Build cuda_13.0.r13.0/compiler.36424714_0"
        /*0030*/ 	.string	"-arch sm_100 -m 64 "



//--------------------- .note.nv.cuinfo           --------------------------
	.section	.note.nv.cuinfo,"",@"SHT_NOTE"
	.sectionflags	@"SHF_NOTE_NV_CUINFO"
        /*0018*/ 	.short	0x0002
        /*001a*/ 	.short	0x0064
        /*001c*/ 	.short	0x0082
	.zero		2


//--------------------- .nv.info                  --------------------------
	.section	.nv.info,"",@"SHT_CUDA_INFO"
	.align	4


	//----- nvinfo : EIATTR_REGCOUNT
	.align		4
        /*0000*/ 	.byte	0x04, 0x2f
        /*0002*/ 	.short	(.L_1 - .L_0)
	.align		4
.L_0:
        /*0004*/ 	.word	index@(_ZN14UVMConsistency21GPU_UVM_Writer_KernelEPViS1_)
        /*0008*/ 	.word	0x0000000e


	//----- nvinfo : EIATTR_FRAME_SIZE
	.align		4
.L_1:
        /*000c*/ 	.byte	0x04, 0x11
        /*000e*/ 	.short	(.L_3 - .L_2)
	.align		4
.L_2:
        /*0010*/ 	.word	index@(_ZN14UVMConsistency21GPU_UVM_Writer_KernelEPViS1_)
        /*0014*/ 	.word	0x00000000


	//----- nvinfo : EIATTR_MIN_STACK_SIZE
	.align		4
.L_3:
        /*0018*/ 	.byte	0x04, 0x12
        /*001a*/ 	.short	(.L_5 - .L_4)
	.align		4
.L_4:
        /*001c*/ 	.word	index@(_ZN14UVMConsistency21GPU_UVM_Writer_KernelEPViS1_)
        /*0020*/ 	.word	0x00000000
.L_5:


//--------------------- .nv.compat                --------------------------
	.section	.nv.compat,"",@"SHT_CUDA_COMPAT_INFO"
	.align	4
        /*0000*/ 	.byte	0x02, 0x09, 0x00, 0x00, 0x02, 0x02, 0x01, 0x00, 0x02, 0x05, 0x05, 0x00, 0x03, 0x07, 0x01, 0x01
        /*0010*/ 	.byte	0x02, 0x03, 0x00, 0x00, 0x02, 0x06, 0x01, 0x00, 0x04, 0x0b, 0x08, 0x00, 0x09, 0x00, 0x00, 0x00
        /*0020*/ 	.byte	0x00, 0x00, 0x00, 0x00


//--------------------- .nv.info._ZN14UVMConsistency21GPU_UVM_Writer_KernelEPViS1_ --------------------------
	.section	.nv.info._ZN14UVMConsistency21GPU_UVM_Writer_KernelEPViS1_,"",@"SHT_CUDA_INFO"
	.sectionflags	@""
	.align	4


	//----- nvinfo : EIATTR_CUDA_API_VERSION
	.align		4
        /*0000*/ 	.byte	0x04, 0x37
        /*0002*/ 	.short	(.L_7 - .L_6)
.L_6:
        /*0004*/ 	.word	0x00000082


	//----- nvinfo : EIATTR_KPARAM_INFO
	.align		4
.L_7:
        /*0008*/ 	.byte	0x04, 0x17
        /*000a*/ 	.short	(.L_9 - .L_8)
.L_8:
        /*000c*/ 	.word	0x00000000
        /*0010*/ 	.short	0x0001
        /*0012*/ 	.short	0x0008
        /*0014*/ 	.byte	0x00, 0xf5, 0x21, 0x00


	//----- nvinfo : EIATTR_KPARAM_INFO
	.align		4
.L_9:
        /*0018*/ 	.byte	0x04, 0x17
        /*001a*/ 	.short	(.L_11 - .L_10)
.L_10:
        /*001c*/ 	.word	0x00000000
        /*0020*/ 	.short	0x0000
        /*0022*/ 	.short	0x0000
        /*0024*/ 	.byte	0x00, 0xf5, 0x21, 0x00


	//----- nvinfo : EIATTR_SPARSE_MMA_MASK
	.align		4
.L_11:
        /*0028*/ 	.byte	0x03, 0x50
        /*002a*/ 	.short	0x0000


	//----- nvinfo : EIATTR_MAXREG_COUNT
	.align		4
        /*002c*/ 	.byte	0x03, 0x1b
        /*002e*/ 	.short	0x00ff


	//----- nvinfo : EIATTR_MERCURY_ISA_VERSION
	.align		4
        /*0030*/ 	.byte	0x03, 0x5f
        /*0032*/ 	.short	0x0101


	//----- nvinfo : EIATTR_VRC_CTA_INIT_COUNT
	.align		4
        /*0034*/ 	.byte	0x02, 0x4a
	.zero		1
	.zero		1


	//----- nvinfo : EIATTR_EXIT_INSTR_OFFSETS
	.align		4
        /*0038*/ 	.byte	0x04, 0x1c
        /*003a*/ 	.short	(.L_13 - .L_12)


	//   ....[0]....
.L_12:
        /*003c*/ 	.word	0x000002b0


	//----- nvinfo : EIATTR_CBANK_PARAM_SIZE
	.align		4
.L_13:
        /*0040*/ 	.byte	0x03, 0x19
        /*0042*/ 	.short	0x0010


	//----- nvinfo : EIATTR_PARAM_CBANK
	.align		4
        /*0044*/ 	.byte	0x04, 0x0a
        /*0046*/ 	.short	(.L_15 - .L_14)
	.align		4
.L_14:
        /*0048*/ 	.word	index@(.nv.constant0._ZN14UVMConsistency21GPU_UVM_Writer_KernelEPViS1_)
        /*004c*/ 	.short	0x0380
        /*004e*/ 	.short	0x0010


	//----- nvinfo : EIATTR_SW_WAR
	.align		4
.L_15:
        /*0050*/ 	.byte	0x04, 0x36
        /*0052*/ 	.short	(.L_17 - .L_16)
.L_16:
        /*0054*/ 	.word	0x00000008
.L_17:


//--------------------- .nv.callgraph             --------------------------
	.section	.nv.callgraph,"",@"SHT_CUDA_CALLGRAPH"
	.align	4
	.sectionentsize	8
	.align		4
        /*0000*/ 	.word	0x00000000
	.align		4
        /*0004*/ 	.word	0xffffffff
	.align		4
        /*0008*/ 	.word	0x00000000
	.align		4
        /*000c*/ 	.word	0xfffffffe
	.align		4
        /*0010*/ 	.word	0x00000000
	.align		4
        /*0014*/ 	.word	0xfffffffd
	.align		4
        /*0018*/ 	.word	0x00000000
	.align		4
        /*001c*/ 	.word	0xfffffffc


//--------------------- .text._ZN14UVMConsistency21GPU_UVM_Writer_KernelEPViS1_ --------------------------
	.section	.text._ZN14UVMConsistency21GPU_UVM_Writer_KernelEPViS1_,"ax",@progbits
	.align	128
        .global         _ZN14UVMConsistency21GPU_UVM_Writer_KernelEPViS1_
        .type           _ZN14UVMConsistency21GPU_UVM_Writer_KernelEPViS1_,@function
        .size           _ZN14UVMConsistency21GPU_UVM_Writer_KernelEPViS1_,(.L_x_7 - _ZN14UVMConsistency21GPU_UVM_Writer_KernelEPViS1_)
        .other          _ZN14UVMConsistency21GPU_UVM_Writer_KernelEPViS1_,@"STO_CUDA_ENTRY STV_DEFAULT"
_ZN14UVMConsistency21GPU_UVM_Writer_KernelEPViS1_:
.text._ZN14UVMConsistency21GPU_UVM_Writer_KernelEPViS1_:
[----:B------:R-:W-:Y:S01]  /*0000*/  LDC R1, c[0x0][0x37c] ;  /* 0x0000df00ff017b82 */ /* 0x000fe20000000800 */
[----:B------:R-:W0:Y:S07]  /*0010*/  S2R R7, SR_CTAID.X ;  /* 0x0000000000077919 */ /* 0x000e2e0000002500 */
[----:B------:R-:W0:Y:S01]  /*0020*/  LDC.64 R2, c[0x0][0x380] ;  /* 0x0000e000ff027b82 */ /* 0x000e220000000a00 */
[----:B------:R-:W1:Y:S07]  /*0030*/  LDCU.64 UR4, c[0x0][0x358] ;  /* 0x00006b00ff0477ac */ /* 0x000e6e0008000a00 */
[----:B------:R-:W2:Y:S01]  /*0040*/  LDC.64 R4, c[0x0][0x388] ;  /* 0x0000e200ff047b82 */ /* 0x000ea20000000a00 */
[----:B0-----:R-:W-:-:S04]  /*0050*/  IMAD.WIDE.U32 R2, R7, 0x20000, R2 ;  /* 0x0002000007027825 */ /* 0x001fc800078e0002 */
[----:B-12---:R-:W-:-:S07]  /*0060*/  IMAD.WIDE.U32 R4, R7, 0x4, R4 ;  /* 0x0000000407047825 */ /* 0x006fce00078e0004 */
.L_x_0:
[----:B------:R-:W2:Y:S02]  /*0070*/  LDG.E.STRONG.SYS R0, desc[UR4][R4.64] ;  /* 0x0000000404007981 */ /* 0x000ea4000c1f5900 */
[----:B--2---:R-:W-:-:S13]  /*0080*/  ISETP.NE.AND P0, PT, R0, 0x1, PT ;  /* 0x000000010000780c */ /* 0x004fda0003f05270 */
[----:B------:R-:W-:Y:S05]  /*0090*/  @P0 BRA `(.L_x_0) ;  /* 0xfffffffc00f40947 */ /* 0x000fea000383ffff */
[----:B------:R-:W-:-:S07]  /*00a0*/  IMAD.MOV.U32 R9, RZ, RZ, RZ ;  /* 0x000000ffff097224 */ /* 0x000fce00078e00ff */
.L_x_5:
[----:B------:R-:W-:-:S13]  /*00b0*/  ISETP.NE.AND P0, PT, R9, 0x4000, PT ;  /* 0x000040000900780c */ /* 0x000fda0003f05270 */
[----:B------:R-:W-:Y:S05]  /*00c0*/  @P0 BRA `(.L_x_1) ;  /* 0x0000000000480947 */ /* 0x000fea0003800000 */
[----:B------:R-:W-:-:S05]  /*00d0*/  IMAD.MOV.U32 R7, RZ, RZ, 0x4 ;  /* 0x00000004ff077424 */ /* 0x000fca00078e00ff */
[----:B------:R0:W-:Y:S02]  /*00e0*/  STG.E.STRONG.SYS desc[UR4][R4.64], R7 ;  /* 0x0000000704007986 */ /* 0x0001e4000c115904 */
.L_x_2:
[----:B------:R-:W2:Y:S02]  /*00f0*/  LDG.E.STRONG.SYS R0, desc[UR4][R4.64] ;  /* 0x0000000404007981 */ /* 0x000ea4000c1f5900 */
[----:B--2---:R-:W-:-:S13]  /*0100*/  ISETP.NE.AND P0, PT, R0, 0x3, PT ;  /* 0x000000030000780c */ /* 0x004fda0003f05270 */
[----:B------:R-:W-:Y:S05]  /*0110*/  @P0 BRA `(.L_x_2) ;  /* 0xfffffffc00f40947 */ /* 0x000fea000383ffff */
[----:B0-----:R-:W-:-:S05]  /*0120*/  HFMA2 R7, -RZ, RZ, 0, 5.9604644775390625e-08 ;  /* 0x00000001ff077431 */ /* 0x001fca00000001ff */
[----:B------:R0:W-:Y:S01]  /*0130*/  STG.E.STRONG.SYS desc[UR4][R2.64+0x10000], R7 ;  /* 0x0100000702007986 */ /* 0x0001e2000c115904 */
[----:B------:R-:W-:Y:S06]  /*0140*/  MEMBAR.SC.SYS ;  /* 0x0000000000007992 */ /* 0x000fec0000003000 */
[----:B------:R-:W-:-:S00]  /*0150*/  ERRBAR ;  /* 0x00000000000079ab */ /* 0x000fc00000000000 */
[----:B------:R-:W-:Y:S06]  /*0160*/  CGAERRBAR ;  /* 0x00000000000075ab */ /* 0x000fec0000000000 */
[----:B------:R-:W-:Y:S04]  /*0170*/  CCTL.IVALL ;  /* 0x00000000ff00798f */ /* 0x000fe80002000000 */
[----:B------:R-:W2:Y:S02]  /*0180*/  LDG.E.STRONG.SYS R0, desc[UR4][R4.64] ;  /* 0x0000000404007981 */ /* 0x000ea4000c1f5900 */
[----:B--2---:R-:W-:-:S13]  /*0190*/  ISETP.NE.AND P0, PT, R0, 0x38, PT ;  /* 0x000000380000780c */ /* 0x004fda0003f05270 */
[----:B0-----:R-:W-:Y:S05]  /*01a0*/  @!P0 BRA `(.L_x_3) ;  /* 0x00000000002c8947 */ /* 0x001fea0003800000 */
.L_x_4:
[----:B------:R-:W2:Y:S02]  /*01b0*/  LDG.E.STRONG.SYS R0, desc[UR4][R4.64] ;  /* 0x0000000404007981 */ /* 0x000ea4000c1f5900 */
[----:B--2---:R-:W-:-:S13]  /*01c0*/  ISETP.NE.AND P0, PT, R0, 0x38, PT ;  /* 0x000000380000780c */ /* 0x004fda0003f05270 */
[----:B------:R-:W-:Y:S05]  /*01d0*/  @P0 BRA `(.L_x_4) ;  /* 0xfffffffc00f40947 */ /* 0x000fea000383ffff */
[----:B------:R-:W-:Y:S05]  /*01e0*/  BRA `(.L_x_3) ;  /* 0x00000000001c7947 */ /* 0x000fea0003800000 */
.L_x_1:
[----:B------:R-:W-:Y:S02]  /*01f0*/  IMAD.MOV.U32 R11, RZ, RZ, 0x1 ;  /* 0x00000001ff0b7424 */ /* 0x000fe400078e00ff */
[----:B------:R-:W-:-:S05]  /*0200*/  IMAD.WIDE.U32 R6, R9, 0x4, R2 ;  /* 0x0000000409067825 */ /* 0x000fca00078e0002 */
[----:B------:R0:W-:Y:S01]  /*0210*/  STG.E.STRONG.SYS desc[UR4][R6.64], R11 ;  /* 0x0000000b06007986 */ /* 0x0001e2000c115904 */
[----:B------:R-:W-:Y:S06]  /*0220*/  MEMBAR.SC.SYS ;  /* 0x0000000000007992 */ /* 0x000fec0000003000 */
[----:B------:R-:W-:-:S00]  /*0230*/  ERRBAR ;  /* 0x00000000000079ab */ /* 0x000fc00000000000 */
[----:B------:R-:W-:Y:S06]  /*0240*/  CGAERRBAR ;  /* 0x00000000000075ab */ /* 0x000fec0000000000 */
[----:B0-----:R-:W-:Y:S01]  /*0250*/  CCTL.IVALL ;  /* 0x00000000ff00798f */ /* 0x001fe20002000000 */
.L_x_3:
[----:B------:R-:W-:-:S04]  /*0260*/  IADD3 R9, PT, PT, R9, 0x1, RZ ;  /* 0x0000000109097810 */ /* 0x000fc80007ffe0ff */
[----:B------:R-:W-:-:S13]  /*0270*/  ISETP.NE.AND P0, PT, R9, 0x8000, PT ;  /* 0x000080000900780c */ /* 0x000fda0003f05270 */
[----:B------:R-:W-:Y:S05]  /*0280*/  @P0 BRA `(.L_x_5) ;  /* 0xfffffffc00880947 */ /* 0x000fea000383ffff */
[----:B------:R-:W-:-:S05]  /*0290*/  IMAD.MOV.U32 R3, RZ, RZ, 0x5 ;  /* 0x00000005ff037424 */ /* 0x000fca00078e00ff */
[----:B------:R-:W-:Y:S01]  /*02a0*/  STG.E.STRONG.SYS desc[UR4][R4.64], R3 ;  /* 0x0000000304007986 */ /* 0x000fe2000c115904 */
[----:B------:R-:W-:Y:S05]  /*02b0*/  EXIT ;  /* 0x000000000000794d */ /* 0x000fea0003800000 */
.L_x_6:
[----:B------:R-:W-:-:S00]  /*02c0*/  BRA `(.L_x_6) ;  /* 0xfffffffc00fc7947 */ /* 0x000fc0000383ffff */
[----:B------:R-:W-:-:S00]  /*02d0*/  NOP ;  /* 0x0000000000007918 */ /* 0x000fc00000000000 */
        /* <DEDUP_REMOVED lines=10> */
.L_x_7:


//--------------------- .nv.shared.reserved.0     --------------------------
	.section	.nv.shared.reserved.0,"aw",@nobits
	.weak		__nv_reservedSMEM_offset_0_alias
	.size		__nv_reservedSMEM_offset_0_alias, 0, 64
	.other		__nv_reservedSMEM_offset_0_alias,@"STO_CUDA_RESERVED_SHARED STV_DEFAULT"
__nv_reservedSMEM_offset_0_alias:
	.zero		0
	.zero		64


//--------------------- .nv.constant0._ZN14UVMConsistency21GPU_UVM_Writer_KernelEPViS1_ --------------------------
	.section	.nv.constant0._ZN14UVMConsistency21GPU_UVM_Writer_KernelEPViS1_,"a",@progbits
	.sectionflags	@""
	.align	4
.nv.constant0._ZN14UVMConsistency21GPU_UVM_Writer_KernelEPViS1_:
	.zero		912


//--------------------- SYMBOLS --------------------------

	.type		.nv.reservedSmem.offset0,@object
	.size		.nv.reservedSmem.offset0,0x4
